//
// Generated by NVIDIA NVVM Compiler
//
// Compiler Build ID: CL-36424714
// Cuda compilation tools, release 13.0, V13.0.88
// Based on NVVM 20.0.0
//

.version 9.0
.target sm_100
.address_size 64

	// .globl	default_function_kernel

.visible .entry default_function_kernel(
	.param .u64 .ptr .align 1 default_function_kernel_param_0,
	.param .u64 .ptr .align 1 default_function_kernel_param_1
)
.maxntid 15
{
	.reg .pred 	%p<3>;
	.reg .b32 	%r<4>;
	.reg .b32 	%f<27>;
	.reg .b64 	%rd<9>;

	ld.param.u64 	%rd1, [default_function_kernel_param_0];
	ld.param.u64 	%rd2, [default_function_kernel_param_1];
	cvta.to.global.u64 	%rd3, %rd2;
	mov.u32 	%r2, %ctaid.x;
	mov.u32 	%r3, %tid.x;
	mad.lo.s32 	%r1, %r2, 15, %r3;
	mul.wide.u32 	%rd4, %r1, 4;
	add.s64 	%rd5, %rd3, %rd4;
	ld.global.nc.f32 	%f1, [%rd5];
	abs.f32 	%f5, %f1;
	setp.ltu.f32 	%p1, %f5, 0f3F8060FE;
	setp.ge.f32 	%p2, %f5, 0f3F8060FE;
	mul.f32 	%f6, %f1, %f1;
	selp.f32 	%f7, %f5, %f6, %p2;
	selp.f32 	%f8, 0f38EB4C3A, 0f38B1E96A, %p2;
	selp.f32 	%f9, 0fBAAE005B, 0fBA574D20, %p2;
	fma.rn.f32 	%f10, %f8, %f7, %f9;
	selp.f32 	%f11, 0f3C09919F, 0f3BAAD5EA, %p2;
	fma.rn.f32 	%f12, %f10, %f7, %f11;
	selp.f32 	%f13, 0fBD24D99A, 0fBCDC1BE7, %p2;
	fma.rn.f32 	%f14, %f12, %f7, %f13;
	selp.f32 	%f15, 0f3E235519, 0f3DE718AF, %p2;
	fma.rn.f32 	%f16, %f14, %f7, %f15;
	selp.f32 	%f17, 0f3F69B4F9, 0fBEC093AC, %p2;
	fma.rn.f32 	%f18, %f16, %f7, %f17;
	selp.f32 	%f19, 0f3F210A14, 0f3E0375D3, %p2;
	fma.rn.f32 	%f20, %f18, %f7, %f19;
	neg.f32 	%f21, %f7;
	selp.f32 	%f22, %f21, %f1, %p2;
	fma.rn.f32 	%f26, %f20, %f22, %f22;
	@%p1 bra 	$L__BB0_2;
	ex2.approx.ftz.f32 	%f23, %f26;
	mov.f32 	%f24, 0f3F800000;
	sub.f32 	%f25, %f24, %f23;
	copysign.f32 	%f26, %f1, %f25;
$L__BB0_2:
	cvta.to.global.u64 	%rd6, %rd1;
	add.s64 	%rd8, %rd6, %rd4;
	st.global.f32 	[%rd8], %f26;
	ret;

}


// ===== COMPILED SASS (sm_100) =====

	.target	sm_100

	.elftype	@"ET_EXEC"


//--------------------- .note.nv.tkinfo           --------------------------
	.section	.note.nv.tkinfo,"",@"SHT_NOTE"
	.sectionflags	@"SHF_NOTE_NV_TKINFO"
	.tkinfo
        /*0018*/ 	.word	0x00000002
        /*0030*/ 	.string	""
        /*0030*/ 	.string	"ptxas"
        /*0030*/ 	.string	"Cuda compilation tools, release 13.0, V13.0.88"
        /*0030*/ 	.string	"Build cuda_13.0.r13.0/compiler.36424714_0"
        /*0030*/ 	.string	"-arch sm_100 -m 64 "



//--------------------- .note.nv.cuinfo           --------------------------
	.section	.note.nv.cuinfo,"",@"SHT_NOTE"
	.sectionflags	@"SHF_NOTE_NV_CUINFO"
        /*0018*/ 	.short	0x0002
        /*001a*/ 	.short	0x0064
        /*001c*/ 	.short	0x0082
	.zero		2


//--------------------- .nv.info                  --------------------------
	.section	.nv.info,"",@"SHT_CUDA_INFO"
	.align	4


	//----- nvinfo : EIATTR_REGCOUNT
	.align		4
        /*0000*/ 	.byte	0x04, 0x2f
        /*0002*/ 	.short	(.L_1 - .L_0)
	.align		4
.L_0:
        /*0004*/ 	.word	index@(default_function_kernel)
        /*0008*/ 	.word	0x0000000c


	//----- nvinfo : EIATTR_FRAME_SIZE
	.align		4
.L_1:
        /*000c*/ 	.byte	0x04, 0x11
        /*000e*/ 	.short	(.L_3 - .L_2)
	.align		4
.L_2:
        /*0010*/ 	.word	index@(default_function_kernel)
        /*0014*/ 	.word	0x00000000


	//----- nvinfo : EIATTR_MIN_STACK_SIZE
	.align		4
.L_3:
        /*0018*/ 	.byte	0x04, 0x12
        /*001a*/ 	.short	(.L_5 - .L_4)
	.align		4
.L_4:
        /*001c*/ 	.word	index@(default_function_kernel)
        /*0020*/ 	.word	0x00000000
.L_5:


//--------------------- .nv.compat                --------------------------
	.section	.nv.compat,"",@"SHT_CUDA_COMPAT_INFO"
	.align	4
        /*0000*/ 	.byte	0x02, 0x09, 0x00, 0x00, 0x02, 0x02, 0x01, 0x00, 0x02, 0x05, 0x05, 0x00, 0x03, 0x07, 0x01, 0x01
        /*0010*/ 	.byte	0x02, 0x03, 0x00, 0x00, 0x02, 0x06, 0x01, 0x00, 0x04, 0x0b, 0x08, 0x00, 0x01, 0x00, 0x00, 0x00
        /*0020*/ 	.byte	0x00, 0x00, 0x00, 0x00


//--------------------- .nv.info.default_function_kernel --------------------------
	.section	.nv.info.default_function_kernel,"",@"SHT_CUDA_INFO"
	.sectionflags	@""
	.align	4


	//----- nvinfo : EIATTR_CUDA_API_VERSION
	.align		4
        /*0000*/ 	.byte	0x04, 0x37
        /*0002*/ 	.short	(.L_7 - .L_6)
.L_6:
        /*0004*/ 	.word	0x00000082


	//----- nvinfo : EIATTR_KPARAM_INFO
	.align		4
.L_7:
        /*0008*/ 	.byte	0x04, 0x17
        /*000a*/ 	.short	(.L_9 - .L_8)
.L_8:
        /*000c*/ 	.word	0x00000000
        /*0010*/ 	.short	0x0001
        /*0012*/ 	.short	0x0008
        /*0014*/ 	.byte	0x00, 0xf5, 0x21, 0x00


	//----- nvinfo : EIATTR_KPARAM_INFO
	.align		4
.L_9:
        /*0018*/ 	.byte	0x04, 0x17
        /*001a*/ 	.short	(.L_11 - .L_10)
.L_10:
        /*001c*/ 	.word	0x00000000
        /*0020*/ 	.short	0x0000
        /*0022*/ 	.short	0x0000
        /*0024*/ 	.byte	0x00, 0xf5, 0x21, 0x00


	//----- nvinfo : EIATTR_SPARSE_MMA_MASK
	.align		4
.L_11:
        /*0028*/ 	.byte	0x03, 0x50
        /*002a*/ 	.short	0x0000


	//----- nvinfo : EIATTR_MAXREG_COUNT
	.align		4
        /*002c*/ 	.byte	0x03, 0x1b
        /*002e*/ 	.short	0x00ff


	//----- nvinfo : EIATTR_MERCURY_ISA_VERSION
	.align		4
        /*0030*/ 	.byte	0x03, 0x5f
        /*0032*/ 	.short	0x0101


	//----- nvinfo : EIATTR_VRC_CTA_INIT_COUNT
	.align		4
        /*0034*/ 	.byte	0x02, 0x4a
	.zero		1
	.zero		1


	//----- nvinfo : EIATTR_EXIT_INSTR_OFFSETS
	.align		4
        /*0038*/ 	.byte	0x04, 0x1c
        /*003a*/ 	.short	(.L_13 - .L_12)


	//   ....[0]....
.L_12:
        /*003c*/ 	.word	0x00000270


	//----- nvinfo : EIATTR_MAX_THREADS
	.align		4
.L_13:
        /*0040*/ 	.byte	0x04, 0x05
        /*0042*/ 	.short	(.L_15 - .L_14)
.L_14:
        /*0044*/ 	.word	0x0000000f
        /*0048*/ 	.word	0x00000001
        /*004c*/ 	.word	0x00000001


	//----- nvinfo : EIATTR_CBANK_PARAM_SIZE
	.align		4
.L_15:
        /*0050*/ 	.byte	0x03, 0x19
        /*0052*/ 	.short	0x0010


	//----- nvinfo : EIATTR_PARAM_CBANK
	.align		4
        /*0054*/ 	.byte	0x04, 0x0a
        /*0056*/ 	.short	(.L_17 - .L_16)
	.align		4
.L_16:
        /*0058*/ 	.word	index@(.nv.constant0.default_function_kernel)
        /*005c*/ 	.short	0x0380
        /*005e*/ 	.short	0x0010


	//----- nvinfo : EIATTR_SW_WAR
	.align		4
.L_17:
        /*0060*/ 	.byte	0x04, 0x36
        /*0062*/ 	.short	(.L_19 - .L_18)
.L_18:
        /*0064*/ 	.word	0x00000008
.L_19:


//--------------------- .nv.callgraph             --------------------------
	.section	.nv.callgraph,"",@"SHT_CUDA_CALLGRAPH"
	.align	4
	.sectionentsize	8
	.align		4
        /*0000*/ 	.word	0x00000000
	.align		4
        /*0004*/ 	.word	0xffffffff
	.align		4
        /*0008*/ 	.word	0x00000000
	.align		4
        /*000c*/ 	.word	0xfffffffe
	.align		4
        /*0010*/ 	.word	0x00000000
	.align		4
        /*0014*/ 	.word	0xfffffffd
	.align		4
        /*0018*/ 	.word	0x00000000
	.align		4
        /*001c*/ 	.word	0xfffffffc


//--------------------- .text.default_function_kernel --------------------------
	.section	.text.default_function_kernel,"ax",@progbits
	.align	128
        .global         default_function_kernel
        .type           default_function_kernel,@function
        .size           default_function_kernel,(.L_x_1 - default_function_kernel)
        .other          default_function_kernel,@"STO_CUDA_ENTRY STV_DEFAULT"
default_function_kernel:
.text.default_function_kernel:
[----:B------:R-:W-:Y:S01]  /*0000*/  LDC R1, c[0x0][0x37c] ;  /* 0x0000df00ff017b82 */ /* 0x000fe20000000800 */
[----:B------:R-:W0:Y:S07]  /*0010*/  S2R R5, SR_CTAID.X ;  /* 0x0000000000057919 */ /* 0x000e2e0000002500 */
[----:B------:R-:W1:Y:S01]  /*0020*/  LDC.64 R2, c[0x0][0x388] ;  /* 0x0000e200ff027b82 */ /* 0x000e620000000a00 */
[----:B------:R-:W2:Y:S01]  /*0030*/  LDCU.64 UR4, c[0x0][0x358] ;  /* 0x00006b00ff0477ac */ /* 0x000ea20008000a00 */
[----:B------:R-:W0:Y:S02]  /*0040*/  S2R R0, SR_TID.X ;  /* 0x0000000000007919 */ /* 0x000e240000002100 */
[----:B0-----:R-:W-:-:S04]  /*0050*/  IMAD R5, R5, 0xf, R0 ;  /* 0x0000000f05057824 */ /* 0x001fc800078e0200 */
[----:B-1----:R-:W-:-:S05]  /*0060*/  IMAD.WIDE.U32 R2, R5, 0x4, R2 ;  /* 0x0000000405027825 */ /* 0x002fca00078e0002 */
[----:B--2---:R0:W2:Y:S01]  /*0070*/  LDG.E.CONSTANT R0, desc[UR4][R2.64] ;  /* 0x0000000402007981 */ /* 0x0040a2000c1e9900 */
[----:B------:R-:W-:Y:S01]  /*0080*/  HFMA2 R4, -RZ, RZ, 0.61474609375, 16.90625 ;  /* 0x38eb4c3aff047431 */ /* 0x000fe200000001ff */
[----:B------:R-:W-:Y:S01]  /*0090*/  MOV R6, 0x3aae005b ;  /* 0x3aae005b00067802 */ /* 0x000fe20000000f00 */
[----:B------:R-:W-:Y:S02]  /*00a0*/  HFMA2 R8, -RZ, RZ, 1.28515625, -179.25 ;  /* 0x3d24d99aff087431 */ /* 0x000fe400000001ff */
[----:B------:R-:W-:Y:S02]  /*00b0*/  IMAD.MOV.U32 R9, RZ, RZ, 0x3c09919f ;  /* 0x3c09919fff097424 */ /* 0x000fe400078e00ff */
[----:B0-----:R-:W-:Y:S02]  /*00c0*/  IMAD.MOV.U32 R2, RZ, RZ, 0x3e235519 ;  /* 0x3e235519ff027424 */ /* 0x001fe400078e00ff */
[C---:B--2---:R-:W-:Y:S01]  /*00d0*/  FMUL R7, R0.reuse, R0 ;  /* 0x0000000000077220 */ /* 0x044fe20000400000 */
[----:B------:R-:W-:-:S04]  /*00e0*/  FSETP.GE.AND P0, PT, |R0|, 1.0029599666595458984, PT ;  /* 0x3f8060fe0000780b */ /* 0x000fc80003f06200 */
[----:B------:R-:W-:Y:S02]  /*00f0*/  FSEL R7, |R0|, R7, P0 ;  /* 0x0000000700077208 */ /* 0x000fe40000000200 */
[----:B------:R-:W-:Y:S02]  /*0100*/  FSEL R4, R4, 8.4834944573231041431e-05, P0 ;  /* 0x38b1e96a04047808 */ /* 0x000fe40000000000 */
[----:B------:R-:W-:Y:S02]  /*0110*/  FSEL R6, -R6, -0.00082130916416645050049, P0 ;  /* 0xba574d2006067808 */ /* 0x000fe40000000100 */
[----:B------:R-:W-:Y:S02]  /*0120*/  FSEL R9, R9, 0.0052134888246655464172, P0 ;  /* 0x3baad5ea09097808 */ /* 0x000fe40000000000 */
[----:B------:R-:W-:Y:S01]  /*0130*/  FSEL R3, -R8, -0.026868773624300956726, P0 ;  /* 0xbcdc1be708037808 */ /* 0x000fe20000000100 */
[----:B------:R-:W-:Y:S01]  /*0140*/  FFMA R4, R7, R4, R6 ;  /* 0x0000000407047223 */ /* 0x000fe20000000006 */
[----:B------:R-:W-:-:S03]  /*0150*/  MOV R6, 0x3f69b4f9 ;  /* 0x3f69b4f900067802 */ /* 0x000fc60000000f00 */
[C---:B------:R-:W-:Y:S01]  /*0160*/  FFMA R4, R7.reuse, R4, R9 ;  /* 0x0000000407047223 */ /* 0x040fe20000000009 */
[----:B------:R-:W-:Y:S01]  /*0170*/  FSEL R9, R2, 0.11284004896879196167, P0 ;  /* 0x3de718af02097808 */ /* 0x000fe20000000000 */
[----:B------:R-:W-:Y:S02]  /*0180*/  IMAD.MOV.U32 R2, RZ, RZ, 0x3f210a14 ;  /* 0x3f210a14ff027424 */ /* 0x000fe400078e00ff */
[----:B------:R-:W-:Y:S01]  /*0190*/  FFMA R4, R7, R4, R3 ;  /* 0x0000000407047223 */ /* 0x000fe20000000003 */
[----:B------:R-:W-:-:S03]  /*01a0*/  FSEL R3, R6, -0.37612664699554443359, P0 ;  /* 0xbec093ac06037808 */ /* 0x000fc60000000000 */
[----:B------:R-:W-:Y:S01]  /*01b0*/  FFMA R4, R7, R4, R9 ;  /* 0x0000000407047223 */ /* 0x000fe20000000009 */
[----:B------:R-:W-:-:S03]  /*01c0*/  FSEL R9, R2, 0.12837915122509002686, P0 ;  /* 0x3e0375d302097808 */ /* 0x000fc60000000000 */
[C---:B------:R-:W-:Y:S01]  /*01d0*/  FFMA R4, R7.reuse, R4, R3 ;  /* 0x0000000407047223 */ /* 0x040fe20000000003 */
[----:B------:R-:W-:-:S03]  /*01e0*/  FSEL R3, -R7, R0, P0 ;  /* 0x0000000007037208 */ /* 0x000fc60000000100 */
[----:B------:R-:W-:-:S04]  /*01f0*/  FFMA R4, R7, R4, R9 ;  /* 0x0000000407047223 */ /* 0x000fc80000000009 */
[----:B------:R-:W-:Y:S02]  /*0200*/  FFMA R7, R4, R3, R3 ;  /* 0x0000000304077223 */ /* 0x000fe40000000003 */
[----:B------:R-:W0:Y:S02]  /*0210*/  LDC.64 R2, c[0x0][0x380] ;  /* 0x0000e000ff027b82 */ /* 0x000e240000000a00 */
[----:B------:R-:W1:Y:S02]  /*0220*/  @P0 MUFU.EX2 R4, R7 ;  /* 0x0000000700040308 */ /* 0x000e640000000800 */
[----:B-1----:R-:W-:Y:S01]  /*0230*/  @P0 FADD R9, -R4, 1 ;  /* 0x3f80000004090421 */ /* 0x002fe20000000100 */
[----:B0-----:R-:W-:-:S04]  /*0240*/  IMAD.WIDE.U32 R2, R5, 0x4, R2 ;  /* 0x0000000405027825 */ /* 0x001fc800078e0002 */
[----:B------:R-:W-:-:S05]  /*0250*/  @P0 LOP3.LUT R7, R9, 0x80000000, R0, 0xb8, !PT ;  /* 0x8000000009070812 */ /* 0x000fca00078eb800 */
[----:B------:R-:W-:Y:S01]  /*0260*/  STG.E desc[UR4][R2.64], R7 ;  /* 0x0000000702007986 */ /* 0x000fe2000c101904 */
[----:B------:R-:W-:Y:S05]  /*0270*/  EXIT ;  /* 0x000000000000794d */ /* 0x000fea0003800000 */
.L_x_0:
[----:B------:R-:W-:-:S00]  /*0280*/  BRA `(.L_x_0) ;  /* 0xfffffffc00fc7947 */ /* 0x000fc0000383ffff */
[----:B------:R-:W-:-:S00]  /*0290*/  NOP ;  /* 0x0000000000007918 */ /* 0x000fc00000000000 */
        /* <DEDUP_REMOVED lines=14> */
.L_x_1:


//--------------------- .nv.shared.reserved.0     --------------------------
	.section	.nv.shared.reserved.0,"aw",@nobits
	.weak		__nv_reservedSMEM_offset_0_alias
	.size		__nv_reservedSMEM_offset_0_alias, 0, 64
	.other		__nv_reservedSMEM_offset_0_alias,@"STO_CUDA_RESERVED_SHARED STV_DEFAULT"
__nv_reservedSMEM_offset_0_alias:
	.zero		0
	.zero		64


//--------------------- .nv.constant0.default_function_kernel --------------------------
	.section	.nv.constant0.default_function_kernel,"a",@progbits
	.sectionflags	@""
	.align	4
.nv.constant0.default_function_kernel:
	.zero		912


//--------------------- SYMBOLS --------------------------

	.type		.nv.reservedSmem.offset0,@object
	.size		.nv.reservedSmem.offset0,0x4
